//
// Generated by NVIDIA NVVM Compiler
//
// Compiler Build ID: CL-36424714
// Cuda compilation tools, release 13.0, V13.0.88
// Based on NVVM 20.0.0
//

.version 9.0
.target sm_100
.address_size 64

	// .globl	_Z19collideStreamKernelPdS_Pi
.const .align 8 .f64 omega_gpu;
.const .align 8 .f64 uLid_gpu;
.const .align 4 .b8 icx_gpu[36];
.const .align 4 .b8 icy_gpu[36];
.const .align 8 .b8 w_gpu[72];
.const .align 4 .b8 opp_gpu[36];

.visible .entry _Z19collideStreamKernelPdS_Pi(
	.param .u64 .ptr .align 1 _Z19collideStreamKernelPdS_Pi_param_0,
	.param .u64 .ptr .align 1 _Z19collideStreamKernelPdS_Pi_param_1,
	.param .u64 .ptr .align 1 _Z19collideStreamKernelPdS_Pi_param_2
)
{
	.reg .pred 	%p<2>;
	.reg .b32 	%r<33>;
	.reg .b64 	%rd<31>;
	.reg .b64 	%fd<163>;

	ld.param.u64 	%rd2, [_Z19collideStreamKernelPdS_Pi_param_1];
	mov.u32 	%r2, %ctaid.x;
	mov.u32 	%r3, %ntid.x;
	mov.u32 	%r4, %tid.x;
	mad.lo.s32 	%r1, %r2, %r3, %r4;
	setp.gt.s32 	%p1, %r1, 1048575;
	@%p1 bra 	$L__BB0_2;
	ld.param.u64 	%rd30, [_Z19collideStreamKernelPdS_Pi_param_2];
	ld.param.u64 	%rd29, [_Z19collideStreamKernelPdS_Pi_param_0];
	cvta.to.global.u64 	%rd4, %rd30;
	cvta.to.global.u64 	%rd5, %rd2;
	cvta.to.global.u64 	%rd6, %rd29;
	mul.lo.s32 	%r5, %r1, 9;
	mul.wide.s32 	%rd7, %r5, 8;
	add.s64 	%rd8, %rd6, %rd7;
	ld.global.f64 	%fd1, [%rd8];
	add.f64 	%fd2, %fd1, 0d0000000000000000;
	ld.const.u32 	%r6, [icx_gpu];
	cvt.rn.f64.s32 	%fd3, %r6;
	fma.rn.f64 	%fd4, %fd1, %fd3, 0d0000000000000000;
	ld.const.u32 	%r7, [icy_gpu];
	cvt.rn.f64.s32 	%fd5, %r7;
	fma.rn.f64 	%fd6, %fd1, %fd5, 0d0000000000000000;
	ld.global.f64 	%fd7, [%rd8+8];
	add.f64 	%fd8, %fd2, %fd7;
	ld.const.u32 	%r8, [icx_gpu+4];
	cvt.rn.f64.s32 	%fd9, %r8;
	fma.rn.f64 	%fd10, %fd7, %fd9, %fd4;
	ld.const.u32 	%r9, [icy_gpu+4];
	cvt.rn.f64.s32 	%fd11, %r9;
	fma.rn.f64 	%fd12, %fd7, %fd11, %fd6;
	ld.global.f64 	%fd13, [%rd8+16];
	add.f64 	%fd14, %fd8, %fd13;
	ld.const.u32 	%r10, [icx_gpu+8];
	cvt.rn.f64.s32 	%fd15, %r10;
	fma.rn.f64 	%fd16, %fd13, %fd15, %fd10;
	ld.const.u32 	%r11, [icy_gpu+8];
	cvt.rn.f64.s32 	%fd17, %r11;
	fma.rn.f64 	%fd18, %fd13, %fd17, %fd12;
	ld.global.f64 	%fd19, [%rd8+24];
	add.f64 	%fd20, %fd14, %fd19;
	ld.const.u32 	%r12, [icx_gpu+12];
	cvt.rn.f64.s32 	%fd21, %r12;
	fma.rn.f64 	%fd22, %fd19, %fd21, %fd16;
	ld.const.u32 	%r13, [icy_gpu+12];
	cvt.rn.f64.s32 	%fd23, %r13;
	fma.rn.f64 	%fd24, %fd19, %fd23, %fd18;
	ld.global.f64 	%fd25, [%rd8+32];
	add.f64 	%fd26, %fd20, %fd25;
	ld.const.u32 	%r14, [icx_gpu+16];
	cvt.rn.f64.s32 	%fd27, %r14;
	fma.rn.f64 	%fd28, %fd25, %fd27, %fd22;
	ld.const.u32 	%r15, [icy_gpu+16];
	cvt.rn.f64.s32 	%fd29, %r15;
	fma.rn.f64 	%fd30, %fd25, %fd29, %fd24;
	ld.global.f64 	%fd31, [%rd8+40];
	add.f64 	%fd32, %fd26, %fd31;
	ld.const.u32 	%r16, [icx_gpu+20];
	cvt.rn.f64.s32 	%fd33, %r16;
	fma.rn.f64 	%fd34, %fd31, %fd33, %fd28;
	ld.const.u32 	%r17, [icy_gpu+20];
	cvt.rn.f64.s32 	%fd35, %r17;
	fma.rn.f64 	%fd36, %fd31, %fd35, %fd30;
	ld.global.f64 	%fd37, [%rd8+48];
	add.f64 	%fd38, %fd32, %fd37;
	ld.const.u32 	%r18, [icx_gpu+24];
	cvt.rn.f64.s32 	%fd39, %r18;
	fma.rn.f64 	%fd40, %fd37, %fd39, %fd34;
	ld.const.u32 	%r19, [icy_gpu+24];
	cvt.rn.f64.s32 	%fd41, %r19;
	fma.rn.f64 	%fd42, %fd37, %fd41, %fd36;
	ld.global.f64 	%fd43, [%rd8+56];
	add.f64 	%fd44, %fd38, %fd43;
	ld.const.u32 	%r20, [icx_gpu+28];
	cvt.rn.f64.s32 	%fd45, %r20;
	fma.rn.f64 	%fd46, %fd43, %fd45, %fd40;
	ld.const.u32 	%r21, [icy_gpu+28];
	cvt.rn.f64.s32 	%fd47, %r21;
	fma.rn.f64 	%fd48, %fd43, %fd47, %fd42;
	ld.global.f64 	%fd49, [%rd8+64];
	add.f64 	%fd50, %fd44, %fd49;
	ld.const.u32 	%r22, [icx_gpu+32];
	cvt.rn.f64.s32 	%fd51, %r22;
	fma.rn.f64 	%fd52, %fd49, %fd51, %fd46;
	ld.const.u32 	%r23, [icy_gpu+32];
	cvt.rn.f64.s32 	%fd53, %r23;
	fma.rn.f64 	%fd54, %fd49, %fd53, %fd48;
	rcp.rn.f64 	%fd55, %fd50;
	mul.f64 	%fd56, %fd52, %fd55;
	mul.f64 	%fd57, %fd55, %fd54;
	mul.f64 	%fd58, %fd57, %fd57;
	fma.rn.f64 	%fd59, %fd56, %fd56, %fd58;
	ld.const.f64 	%fd60, [omega_gpu];
	mov.f64 	%fd61, 0d3FF0000000000000;
	sub.f64 	%fd62, %fd61, %fd60;
	mul.f64 	%fd63, %fd59, 0d3FF8000000000000;
	mul.wide.s32 	%rd9, %r5, 4;
	add.s64 	%rd10, %rd4, %rd9;
	ld.global.u32 	%r24, [%rd10];
	mul.f64 	%fd64, %fd57, %fd5;
	fma.rn.f64 	%fd65, %fd56, %fd3, %fd64;
	ld.const.f64 	%fd66, [w_gpu];
	mul.f64 	%fd67, %fd50, %fd66;
	fma.rn.f64 	%fd68, %fd65, 0d4008000000000000, 0d3FF0000000000000;
	mul.f64 	%fd69, %fd65, 0d4012000000000000;
	fma.rn.f64 	%fd70, %fd65, %fd69, %fd68;
	sub.f64 	%fd71, %fd70, %fd63;
	mul.f64 	%fd72, %fd67, %fd71;
	mul.f64 	%fd73, %fd60, %fd72;
	fma.rn.f64 	%fd74, %fd62, %fd1, %fd73;
	mul.wide.s32 	%rd11, %r24, 8;
	add.s64 	%rd12, %rd5, %rd11;
	st.global.f64 	[%rd12], %fd74;
	ld.global.u32 	%r25, [%rd10+4];
	mul.f64 	%fd75, %fd57, %fd11;
	fma.rn.f64 	%fd76, %fd56, %fd9, %fd75;
	ld.const.f64 	%fd77, [w_gpu+8];
	mul.f64 	%fd78, %fd50, %fd77;
	fma.rn.f64 	%fd79, %fd76, 0d4008000000000000, 0d3FF0000000000000;
	mul.f64 	%fd80, %fd76, 0d4012000000000000;
	fma.rn.f64 	%fd81, %fd76, %fd80, %fd79;
	sub.f64 	%fd82, %fd81, %fd63;
	mul.f64 	%fd83, %fd78, %fd82;
	mul.f64 	%fd84, %fd60, %fd83;
	fma.rn.f64 	%fd85, %fd62, %fd7, %fd84;
	mul.wide.s32 	%rd13, %r25, 8;
	add.s64 	%rd14, %rd5, %rd13;
	st.global.f64 	[%rd14], %fd85;
	ld.global.u32 	%r26, [%rd10+8];
	mul.f64 	%fd86, %fd57, %fd17;
	fma.rn.f64 	%fd87, %fd56, %fd15, %fd86;
	ld.const.f64 	%fd88, [w_gpu+16];
	mul.f64 	%fd89, %fd50, %fd88;
	fma.rn.f64 	%fd90, %fd87, 0d4008000000000000, 0d3FF0000000000000;
	mul.f64 	%fd91, %fd87, 0d4012000000000000;
	fma.rn.f64 	%fd92, %fd87, %fd91, %fd90;
	sub.f64 	%fd93, %fd92, %fd63;
	mul.f64 	%fd94, %fd89, %fd93;
	mul.f64 	%fd95, %fd60, %fd94;
	fma.rn.f64 	%fd96, %fd62, %fd13, %fd95;
	mul.wide.s32 	%rd15, %r26, 8;
	add.s64 	%rd16, %rd5, %rd15;
	st.global.f64 	[%rd16], %fd96;
	ld.global.u32 	%r27, [%rd10+12];
	mul.f64 	%fd97, %fd57, %fd23;
	fma.rn.f64 	%fd98, %fd56, %fd21, %fd97;
	ld.const.f64 	%fd99, [w_gpu+24];
	mul.f64 	%fd100, %fd50, %fd99;
	fma.rn.f64 	%fd101, %fd98, 0d4008000000000000, 0d3FF0000000000000;
	mul.f64 	%fd102, %fd98, 0d4012000000000000;
	fma.rn.f64 	%fd103, %fd98, %fd102, %fd101;
	sub.f64 	%fd104, %fd103, %fd63;
	mul.f64 	%fd105, %fd100, %fd104;
	mul.f64 	%fd106, %fd60, %fd105;
	fma.rn.f64 	%fd107, %fd62, %fd19, %fd106;
	mul.wide.s32 	%rd17, %r27, 8;
	add.s64 	%rd18, %rd5, %rd17;
	st.global.f64 	[%rd18], %fd107;
	ld.global.u32 	%r28, [%rd10+16];
	mul.f64 	%fd108, %fd57, %fd29;
	fma.rn.f64 	%fd109, %fd56, %fd27, %fd108;
	ld.const.f64 	%fd110, [w_gpu+32];
	mul.f64 	%fd111, %fd50, %fd110;
	fma.rn.f64 	%fd112, %fd109, 0d4008000000000000, 0d3FF0000000000000;
	mul.f64 	%fd113, %fd109, 0d4012000000000000;
	fma.rn.f64 	%fd114, %fd109, %fd113, %fd112;
	sub.f64 	%fd115, %fd114, %fd63;
	mul.f64 	%fd116, %fd111, %fd115;
	mul.f64 	%fd117, %fd60, %fd116;
	fma.rn.f64 	%fd118, %fd62, %fd25, %fd117;
	mul.wide.s32 	%rd19, %r28, 8;
	add.s64 	%rd20, %rd5, %rd19;
	st.global.f64 	[%rd20], %fd118;
	ld.global.u32 	%r29, [%rd10+20];
	mul.f64 	%fd119, %fd57, %fd35;
	fma.rn.f64 	%fd120, %fd56, %fd33, %fd119;
	ld.const.f64 	%fd121, [w_gpu+40];
	mul.f64 	%fd122, %fd50, %fd121;
	fma.rn.f64 	%fd123, %fd120, 0d4008000000000000, 0d3FF0000000000000;
	mul.f64 	%fd124, %fd120, 0d4012000000000000;
	fma.rn.f64 	%fd125, %fd120, %fd124, %fd123;
	sub.f64 	%fd126, %fd125, %fd63;
	mul.f64 	%fd127, %fd122, %fd126;
	mul.f64 	%fd128, %fd60, %fd127;
	fma.rn.f64 	%fd129, %fd62, %fd31, %fd128;
	mul.wide.s32 	%rd21, %r29, 8;
	add.s64 	%rd22, %rd5, %rd21;
	st.global.f64 	[%rd22], %fd129;
	ld.global.u32 	%r30, [%rd10+24];
	mul.f64 	%fd130, %fd57, %fd41;
	fma.rn.f64 	%fd131, %fd56, %fd39, %fd130;
	ld.const.f64 	%fd132, [w_gpu+48];
	mul.f64 	%fd133, %fd50, %fd132;
	fma.rn.f64 	%fd134, %fd131, 0d4008000000000000, 0d3FF0000000000000;
	mul.f64 	%fd135, %fd131, 0d4012000000000000;
	fma.rn.f64 	%fd136, %fd131, %fd135, %fd134;
	sub.f64 	%fd137, %fd136, %fd63;
	mul.f64 	%fd138, %fd133, %fd137;
	mul.f64 	%fd139, %fd60, %fd138;
	fma.rn.f64 	%fd140, %fd62, %fd37, %fd139;
	mul.wide.s32 	%rd23, %r30, 8;
	add.s64 	%rd24, %rd5, %rd23;
	st.global.f64 	[%rd24], %fd140;
	ld.global.u32 	%r31, [%rd10+28];
	mul.f64 	%fd141, %fd57, %fd47;
	fma.rn.f64 	%fd142, %fd56, %fd45, %fd141;
	ld.const.f64 	%fd143, [w_gpu+56];
	mul.f64 	%fd144, %fd50, %fd143;
	fma.rn.f64 	%fd145, %fd142, 0d4008000000000000, 0d3FF0000000000000;
	mul.f64 	%fd146, %fd142, 0d4012000000000000;
	fma.rn.f64 	%fd147, %fd142, %fd146, %fd145;
	sub.f64 	%fd148, %fd147, %fd63;
	mul.f64 	%fd149, %fd144, %fd148;
	mul.f64 	%fd150, %fd60, %fd149;
	fma.rn.f64 	%fd151, %fd62, %fd43, %fd150;
	mul.wide.s32 	%rd25, %r31, 8;
	add.s64 	%rd26, %rd5, %rd25;
	st.global.f64 	[%rd26], %fd151;
	ld.global.u32 	%r32, [%rd10+32];
	mul.f64 	%fd152, %fd57, %fd53;
	fma.rn.f64 	%fd153, %fd56, %fd51, %fd152;
	ld.const.f64 	%fd154, [w_gpu+64];
	mul.f64 	%fd155, %fd50, %fd154;
	fma.rn.f64 	%fd156, %fd153, 0d4008000000000000, 0d3FF0000000000000;
	mul.f64 	%fd157, %fd153, 0d4012000000000000;
	fma.rn.f64 	%fd158, %fd153, %fd157, %fd156;
	sub.f64 	%fd159, %fd158, %fd63;
	mul.f64 	%fd160, %fd155, %fd159;
	mul.f64 	%fd161, %fd60, %fd160;
	fma.rn.f64 	%fd162, %fd62, %fd49, %fd161;
	mul.wide.s32 	%rd27, %r32, 8;
	add.s64 	%rd28, %rd5, %rd27;
	st.global.f64 	[%rd28], %fd162;
$L__BB0_2:
	ret;

}
	// .globl	_Z13zouHeBCKernelPd
.visible .entry _Z13zouHeBCKernelPd(
	.param .u64 .ptr .align 1 _Z13zouHeBCKernelPd_param_0
)
{
	.reg .pred 	%p<3>;
	.reg .b32 	%r<7>;
	.reg .b64 	%rd<5>;
	.reg .b64 	%fd<27>;

	ld.param.u64 	%rd1, [_Z13zouHeBCKernelPd_param_0];
	mov.u32 	%r2, %ctaid.x;
	mov.u32 	%r3, %ntid.x;
	mov.u32 	%r4, %tid.x;
	mad.lo.s32 	%r1, %r2, %r3, %r4;
	setp.gt.s32 	%p1, %r1, 1023;
	@%p1 bra 	$L__BB1_2;
	cvta.to.global.u64 	%rd2, %rd1;
	setp.gt.u32 	%p2, %r1, 1023;
	ld.const.f64 	%fd1, [uLid_gpu];
	mul.lo.s32 	%r5, %r1, 9;
	selp.b32 	%r6, -9, %r5, %p2;
	mul.wide.s32 	%rd3, %r6, 8;
	add.s64 	%rd4, %rd2, %rd3;
	ld.global.f64 	%fd2, [%rd4];
	ld.global.f64 	%fd3, [%rd4+8];
	add.f64 	%fd4, %fd2, %fd3;
	ld.global.f64 	%fd5, [%rd4+24];
	add.f64 	%fd6, %fd4, %fd5;
	ld.global.f64 	%fd7, [%rd4+32];
	ld.global.f64 	%fd8, [%rd4+56];
	add.f64 	%fd9, %fd7, %fd8;
	ld.global.f64 	%fd10, [%rd4+64];
	add.f64 	%fd11, %fd9, %fd10;
	fma.rn.f64 	%fd12, %fd11, 0d4000000000000000, %fd6;
	mul.f64 	%fd13, %fd12, 0d3FE5555555555555;
	fma.rn.f64 	%fd14, %fd13, 0d0000000000000000, %fd7;
	st.global.f64 	[%rd4+16], %fd14;
	sub.f64 	%fd15, %fd3, %fd5;
	mul.f64 	%fd16, %fd15, 0d3FE0000000000000;
	sub.f64 	%fd17, %fd8, %fd16;
	mul.f64 	%fd18, %fd12, 0d3FE0000000000000;
	mul.f64 	%fd19, %fd1, %fd18;
	add.f64 	%fd20, %fd19, %fd17;
	mul.f64 	%fd21, %fd12, 0d3FC5555555555555;
	mul.f64 	%fd22, %fd21, 0d0000000000000000;
	sub.f64 	%fd23, %fd20, %fd22;
	st.global.f64 	[%rd4+40], %fd23;
	add.f64 	%fd24, %fd10, %fd16;
	sub.f64 	%fd25, %fd24, %fd19;
	sub.f64 	%fd26, %fd25, %fd22;
	st.global.f64 	[%rd4+48], %fd26;
$L__BB1_2:
	ret;

}


// ===== COMPILED SASS (sm_100) =====

	.target	sm_100

	.elftype	@"ET_EXEC"


//--------------------- .note.nv.tkinfo           --------------------------
	.section	.note.nv.tkinfo,"",@"SHT_NOTE"
	.sectionflags	@"SHF_NOTE_NV_TKINFO"
	.tkinfo
        /*0018*/ 	.word	0x00000002
        /*0030*/ 	.string	""
        /*0030*/ 	.string	"ptxas"
        /*0030*/ 	.string	"Cuda compilation tools, release 13.0, V13.0.88"
        /*0030*/ 	.string	"Build cuda_13.0.r13.0/compiler.36424714_0"
        /*0030*/ 	.string	"-arch sm_100 -m 64 "



//--------------------- .note.nv.cuinfo           --------------------------
	.section	.note.nv.cuinfo,"",@"SHT_NOTE"
	.sectionflags	@"SHF_NOTE_NV_CUINFO"
        /*0018*/ 	.short	0x0002
        /*001a*/ 	.short	0x0064
        /*001c*/ 	.short	0x0082
	.zero		2


//--------------------- .nv.info                  --------------------------
	.section	.nv.info,"",@"SHT_CUDA_INFO"
	.align	4


	//----- nvinfo : EIATTR_REGCOUNT
	.align		4
        /*0000*/ 	.byte	0x04, 0x2f
        /*0002*/ 	.short	(.L_7 - .L_6)
	.align		4
.L_6:
        /*0004*/ 	.word	index@(_Z19collideStreamKernelPdS_Pi)
        /*0008*/ 	.word	0x00000048


	//----- nvinfo : EIATTR_FRAME_SIZE
	.align		4
.L_7:
        /*000c*/ 	.byte	0x04, 0x11
        /*000e*/ 	.short	(.L_9 - .L_8)
	.align		4
.L_8:
        /*0010*/ 	.word	index@($__internal_0_$__cuda_sm20_dblrcp_rn_slowpath_v3)
        /*0014*/ 	.word	0x00000000


	//----- nvinfo : EIATTR_FRAME_SIZE
	.align		4
.L_9:
        /*0018*/ 	.byte	0x04, 0x11
        /*001a*/ 	.short	(.L_11 - .L_10)
	.align		4
.L_10:
        /*001c*/ 	.word	index@(_Z19collideStreamKernelPdS_Pi)
        /*0020*/ 	.word	0x00000000


	//----- nvinfo : EIATTR_REGCOUNT
	.align		4
.L_11:
        /*0024*/ 	.byte	0x04, 0x2f
        /*0026*/ 	.short	(.L_13 - .L_12)
	.align		4
.L_12:
        /*0028*/ 	.word	index@(_Z13zouHeBCKernelPd)
        /*002c*/ 	.word	0x00000014


	//----- nvinfo : EIATTR_FRAME_SIZE
	.align		4
.L_13:
        /*0030*/ 	.byte	0x04, 0x11
        /*0032*/ 	.short	(.L_15 - .L_14)
	.align		4
.L_14:
        /*0034*/ 	.word	index@(_Z13zouHeBCKernelPd)
        /*0038*/ 	.word	0x00000000


	//----- nvinfo : EIATTR_MIN_STACK_SIZE
	.align		4
.L_15:
        /*003c*/ 	.byte	0x04, 0x12
        /*003e*/ 	.short	(.L_17 - .L_16)
	.align		4
.L_16:
        /*0040*/ 	.word	index@(_Z13zouHeBCKernelPd)
        /*0044*/ 	.word	0x00000000


	//----- nvinfo : EIATTR_MIN_STACK_SIZE
	.align		4
.L_17:
        /*0048*/ 	.byte	0x04, 0x12
        /*004a*/ 	.short	(.L_19 - .L_18)
	.align		4
.L_18:
        /*004c*/ 	.word	index@(_Z19collideStreamKernelPdS_Pi)
        /*0050*/ 	.word	0x00000000
.L_19:


//--------------------- .nv.compat                --------------------------
	.section	.nv.compat,"",@"SHT_CUDA_COMPAT_INFO"
	.align	4
        /*0000*/ 	.byte	0x02, 0x09, 0x00, 0x00, 0x02, 0x02, 0x01, 0x00, 0x02, 0x05, 0x05, 0x00, 0x03, 0x07, 0x01, 0x01
        /*0010*/ 	.byte	0x02, 0x03, 0x00, 0x00, 0x02, 0x06, 0x01, 0x00, 0x04, 0x0b, 0x08, 0x00, 0x01, 0x00, 0x00, 0x00
        /*0020*/ 	.byte	0x00, 0x00, 0x00, 0x00


//--------------------- .nv.info._Z13zouHeBCKernelPd --------------------------
	.section	.nv.info._Z13zouHeBCKernelPd,"",@"SHT_CUDA_INFO"
	.sectionflags	@""
	.align	4


	//----- nvinfo : EIATTR_CUDA_API_VERSION
	.align		4
        /*0000*/ 	.byte	0x04, 0x37
        /*0002*/ 	.short	(.L_21 - .L_20)
.L_20:
        /*0004*/ 	.word	0x00000082


	//----- nvinfo : EIATTR_KPARAM_INFO
	.align		4
.L_21:
        /*0008*/ 	.byte	0x04, 0x17
        /*000a*/ 	.short	(.L_23 - .L_22)
.L_22:
        /*000c*/ 	.word	0x00000000
        /*0010*/ 	.short	0x0000
        /*0012*/ 	.short	0x0000
        /*0014*/ 	.byte	0x00, 0xf5, 0x21, 0x00


	//----- nvinfo : EIATTR_SPARSE_MMA_MASK
	.align		4
.L_23:
        /*0018*/ 	.byte	0x03, 0x50
        /*001a*/ 	.short	0x0000


	//----- nvinfo : EIATTR_MAXREG_COUNT
	.align		4
        /*001c*/ 	.byte	0x03, 0x1b
        /*001e*/ 	.short	0x00ff


	//----- nvinfo : EIATTR_MERCURY_ISA_VERSION
	.align		4
        /*0020*/ 	.byte	0x03, 0x5f
        /*0022*/ 	.short	0x0101


	//----- nvinfo : EIATTR_VRC_CTA_INIT_COUNT
	.align		4
        /*0024*/ 	.byte	0x02, 0x4a
	.zero		1
	.zero		1


	//----- nvinfo : EIATTR_EXIT_INSTR_OFFSETS
	.align		4
        /*0028*/ 	.byte	0x04, 0x1c
        /*002a*/ 	.short	(.L_25 - .L_24)


	//   ....[0]....
.L_24:
        /*002c*/ 	.word	0x00000060


	//   ....[1]....
        /*0030*/ 	.word	0x000002b0


	//----- nvinfo : EIATTR_CBANK_PARAM_SIZE
	.align		4
.L_25:
        /*0034*/ 	.byte	0x03, 0x19
        /*0036*/ 	.short	0x0008


	//----- nvinfo : EIATTR_PARAM_CBANK
	.align		4
        /*0038*/ 	.byte	0x04, 0x0a
        /*003a*/ 	.short	(.L_27 - .L_26)
	.align		4
.L_26:
        /*003c*/ 	.word	index@(.nv.constant0._Z13zouHeBCKernelPd)
        /*0040*/ 	.short	0x0380
        /*0042*/ 	.short	0x0008


	//----- nvinfo : EIATTR_SW_WAR
	.align		4
.L_27:
        /*0044*/ 	.byte	0x04, 0x36
        /*0046*/ 	.short	(.L_29 - .L_28)
.L_28:
        /*0048*/ 	.word	0x00000008
.L_29:


//--------------------- .nv.info._Z19collideStreamKernelPdS_Pi --------------------------
	.section	.nv.info._Z19collideStreamKernelPdS_Pi,"",@"SHT_CUDA_INFO"
	.sectionflags	@""
	.align	4


	//----- nvinfo : EIATTR_CUDA_API_VERSION
	.align		4
        /*0000*/ 	.byte	0x04, 0x37
        /*0002*/ 	.short	(.L_31 - .L_30)
.L_30:
        /*0004*/ 	.word	0x00000082


	//----- nvinfo : EIATTR_KPARAM_INFO
	.align		4
.L_31:
        /*0008*/ 	.byte	0x04, 0x17
        /*000a*/ 	.short	(.L_33 - .L_32)
.L_32:
        /*000c*/ 	.word	0x00000000
        /*0010*/ 	.short	0x0002
        /*0012*/ 	.short	0x0010
        /*0014*/ 	.byte	0x00, 0xf5, 0x21, 0x00


	//----- nvinfo : EIATTR_KPARAM_INFO
	.align		4
.L_33:
        /*0018*/ 	.byte	0x04, 0x17
        /*001a*/ 	.short	(.L_35 - .L_34)
.L_34:
        /*001c*/ 	.word	0x00000000
        /*0020*/ 	.short	0x0001
        /*0022*/ 	.short	0x0008
        /*0024*/ 	.byte	0x00, 0xf5, 0x21, 0x00


	//----- nvinfo : EIATTR_KPARAM_INFO
	.align		4
.L_35:
        /*0028*/ 	.byte	0x04, 0x17
        /*002a*/ 	.short	(.L_37 - .L_36)
.L_36:
        /*002c*/ 	.word	0x00000000
        /*0030*/ 	.short	0x0000
        /*0032*/ 	.short	0x0000
        /*0034*/ 	.byte	0x00, 0xf5, 0x21, 0x00


	//----- nvinfo : EIATTR_SPARSE_MMA_MASK
	.align		4
.L_37:
        /*0038*/ 	.byte	0x03, 0x50
        /*003a*/ 	.short	0x0000


	//----- nvinfo : EIATTR_MAXREG_COUNT
	.align		4
        /*003c*/ 	.byte	0x03, 0x1b
        /*003e*/ 	.short	0x00ff


	//----- nvinfo : EIATTR_MERCURY_ISA_VERSION
	.align		4
        /*0040*/ 	.byte	0x03, 0x5f
        /*0042*/ 	.short	0x0101


	//----- nvinfo : EIATTR_VRC_CTA_INIT_COUNT
	.align		4
        /*0044*/ 	.byte	0x02, 0x4a
	.zero		1
	.zero		1


	//----- nvinfo : EIATTR_EXIT_INSTR_OFFSETS
	.align		4
        /*0048*/ 	.byte	0x04, 0x1c
        /*004a*/ 	.short	(.L_39 - .L_38)


	//   ....[0]....
.L_38:
        /*004c*/ 	.word	0x00000060


	//   ....[1]....
        /*0050*/ 	.word	0x00000dc0


	//----- nvinfo : EIATTR_CRS_STACK_SIZE
	.align		4
.L_39:
        /*0054*/ 	.byte	0x04, 0x1e
        /*0056*/ 	.short	(.L_41 - .L_40)
.L_40:
        /*0058*/ 	.word	0x00000000


	//----- nvinfo : EIATTR_CBANK_PARAM_SIZE
	.align		4
.L_41:
        /*005c*/ 	.byte	0x03, 0x19
        /*005e*/ 	.short	0x0018


	//----- nvinfo : EIATTR_PARAM_CBANK
	.align		4
        /*0060*/ 	.byte	0x04, 0x0a
        /*0062*/ 	.short	(.L_43 - .L_42)
	.align		4
.L_42:
        /*0064*/ 	.word	index@(.nv.constant0._Z19collideStreamKernelPdS_Pi)
        /*0068*/ 	.short	0x0380
        /*006a*/ 	.short	0x0018


	//----- nvinfo : EIATTR_SW_WAR
	.align		4
.L_43:
        /*006c*/ 	.byte	0x04, 0x36
        /*006e*/ 	.short	(.L_45 - .L_44)
.L_44:
        /*0070*/ 	.word	0x00000008
.L_45:


//--------------------- .nv.callgraph             --------------------------
	.section	.nv.callgraph,"",@"SHT_CUDA_CALLGRAPH"
	.align	4
	.sectionentsize	8
	.align		4
        /*0000*/ 	.word	0x00000000
	.align		4
        /*0004*/ 	.word	0xffffffff
	.align		4
        /*0008*/ 	.word	0x00000000
	.align		4
        /*000c*/ 	.word	0xfffffffe
	.align		4
        /*0010*/ 	.word	0x00000000
	.align		4
        /*0014*/ 	.word	0xfffffffd
	.align		4
        /*0018*/ 	.word	0x00000000
	.align		4
        /*001c*/ 	.word	0xfffffffc


//--------------------- .nv.constant3             --------------------------
	.section	.nv.constant3,"a",@progbits
	.align	8
.nv.constant3:
	.type		omega_gpu,@object
	.size		omega_gpu,(uLid_gpu - omega_gpu)
omega_gpu:
	.zero		8
	.type		uLid_gpu,@object
	.size		uLid_gpu,(icx_gpu - uLid_gpu)
uLid_gpu:
	.zero		8
	.type		icx_gpu,@object
	.size		icx_gpu,(icy_gpu - icx_gpu)
icx_gpu:
	.zero		36
	.type		icy_gpu,@object
	.size		icy_gpu,(w_gpu - icy_gpu)
icy_gpu:
	.zero		36
	.type		w_gpu,@object
	.size		w_gpu,(opp_gpu - w_gpu)
w_gpu:
	.zero		72
	.type		opp_gpu,@object
	.size		opp_gpu,(.L_5 - opp_gpu)
opp_gpu:
	.zero		36
.L_5:


//--------------------- .text._Z13zouHeBCKernelPd --------------------------
	.section	.text._Z13zouHeBCKernelPd,"ax",@progbits
	.align	128
        .global         _Z13zouHeBCKernelPd
        .type           _Z13zouHeBCKernelPd,@function
        .size           _Z13zouHeBCKernelPd,(.L_x_9 - _Z13zouHeBCKernelPd)
        .other          _Z13zouHeBCKernelPd,@"STO_CUDA_ENTRY STV_DEFAULT"
_Z13zouHeBCKernelPd:
.text._Z13zouHeBCKernelPd:
[----:B------:R-:W-:Y:S01]  /*0000*/  LDC R1, c[0x0][0x37c] ;  /* 0x0000df00ff017b82 */ /* 0x000fe20000000800 */
[----:B------:R-:W0:Y:S07]  /*0010*/  S2R R3, SR_TID.X ;  /* 0x0000000000037919 */ /* 0x000e2e0000002100 */
[----:B------:R-:W0:Y:S08]  /*0020*/  S2UR UR4, SR_CTAID.X ;  /* 0x00000000000479c3 */ /* 0x000e300000002500 */
[----:B------:R-:W0:Y:S02]  /*0030*/  LDC R0, c[0x0][0x360] ;  /* 0x0000d800ff007b82 */ /* 0x000e240000000800 */
[----:B0-----:R-:W-:-:S05]  /*0040*/  IMAD R0, R0, UR4, R3 ;  /* 0x0000000400007c24 */ /* 0x001fca000f8e0203 */
[----:B------:R-:W-:-:S13]  /*0050*/  ISETP.GT.AND P0, PT, R0, 0x3ff, PT ;  /* 0x000003ff0000780c */ /* 0x000fda0003f04270 */
[----:B------:R-:W-:Y:S05]  /*0060*/  @P0 EXIT ;  /* 0x000000000000094d */ /* 0x000fea0003800000 */
[----:B------:R-:W0:Y:S01]  /*0070*/  LDC.64 R2, c[0x0][0x380] ;  /* 0x0000e000ff027b82 */ /* 0x000e220000000a00 */
[----:B------:R-:W1:Y:S01]  /*0080*/  LDCU.64 UR4, c[0x0][0x358] ;  /* 0x00006b00ff0477ac */ /* 0x000e620008000a00 */
[C---:B------:R-:W-:Y:S01]  /*0090*/  IMAD R4, R0.reuse, 0x9, RZ ;  /* 0x0000000900047824 */ /* 0x040fe200078e02ff */
[----:B------:R-:W-:Y:S01]  /*00a0*/  ISETP.GT.U32.AND P0, PT, R0, 0x3ff, PT ;  /* 0x000003ff0000780c */ /* 0x000fe20003f04070 */
[----:B------:R-:W2:Y:S03]  /*00b0*/  LDCU.64 UR8, c[0x3][0x8] ;  /* 0x00c00100ff0877ac */ /* 0x000ea60008000a00 */
[----:B------:R-:W-:-:S05]  /*00c0*/  SEL R5, R4, 0xfffffff7, !P0 ;  /* 0xfffffff704057807 */ /* 0x000fca0004000000 */
[----:B0-----:R-:W-:-:S05]  /*00d0*/  IMAD.WIDE R2, R5, 0x8, R2 ;  /* 0x0000000805027825 */ /* 0x001fca00078e0202 */
[----:B-1----:R-:W3:Y:S04]  /*00e0*/  LDG.E.64 R8, desc[UR4][R2.64] ;  /* 0x0000000402087981 */ /* 0x002ee8000c1e1b00 */
[----:B------:R-:W3:Y:S04]  /*00f0*/  LDG.E.64 R10, desc[UR4][R2.64+0x8] ;  /* 0x00000804020a7981 */ /* 0x000ee8000c1e1b00 */
[----:B------:R-:W4:Y:S04]  /*0100*/  LDG.E.64 R4, desc[UR4][R2.64+0x20] ;  /* 0x0000200402047981 */ /* 0x000f28000c1e1b00 */
[----:B------:R-:W4:Y:S04]  /*0110*/  LDG.E.64 R14, desc[UR4][R2.64+0x38] ;  /* 0x00003804020e7981 */ /* 0x000f28000c1e1b00 */
[----:B------:R-:W5:Y:S04]  /*0120*/  LDG.E.64 R12, desc[UR4][R2.64+0x18] ;  /* 0x00001804020c7981 */ /* 0x000f68000c1e1b00 */
[----:B------:R-:W2:Y:S01]  /*0130*/  LDG.E.64 R6, desc[UR4][R2.64+0x40] ;  /* 0x0000400402067981 */ /* 0x000ea2000c1e1b00 */
[----:B------:R-:W-:Y:S01]  /*0140*/  UMOV UR6, 0x55555555 ;  /* 0x5555555500067882 */ /* 0x000fe20000000000 */
[----:B------:R-:W-:Y:S01]  /*0150*/  UMOV UR7, 0x3fe55555 ;  /* 0x3fe5555500077882 */ /* 0x000fe20000000000 */
[----:B------:R-:W-:Y:S01]  /*0160*/  UMOV UR10, 0x55555555 ;  /* 0x55555555000a7882 */ /* 0x000fe20000000000 */
[----:B------:R-:W-:Y:S01]  /*0170*/  UMOV UR11, 0x3fc55555 ;  /* 0x3fc55555000b7882 */ /* 0x000fe20000000000 */
[----:B---3--:R-:W-:-:S02]  /*0180*/  DADD R8, R8, R10 ;  /* 0x0000000008087229 */ /* 0x008fc4000000000a */
[----:B----4-:R-:W-:-:S06]  /*0190*/  DADD R16, R4, R14 ;  /* 0x0000000004107229 */ /* 0x010fcc000000000e */
[--C-:B-----5:R-:W-:Y:S02]  /*01a0*/  DADD R8, R8, R12.reuse ;  /* 0x0000000008087229 */ /* 0x120fe4000000000c */
[----:B------:R-:W-:Y:S02]  /*01b0*/  DADD R10, R10, -R12 ;  /* 0x000000000a0a7229 */ /* 0x000fe4000000080c */
[----:B--2---:R-:W-:-:S06]  /*01c0*/  DADD R16, R16, R6 ;  /* 0x0000000010107229 */ /* 0x004fcc0000000006 */
[----:B------:R-:W-:Y:S02]  /*01d0*/  DFMA R14, R10, -0.5, R14 ;  /* 0xbfe000000a0e782b */ /* 0x000fe4000000000e */
[----:B------:R-:W-:Y:S02]  /*01e0*/  DFMA R8, R16, 2, R8 ;  /* 0x400000001008782b */ /* 0x000fe40000000008 */
[----:B------:R-:W-:-:S06]  /*01f0*/  DFMA R10, R10, 0.5, R6 ;  /* 0x3fe000000a0a782b */ /* 0x000fcc0000000006 */
[C---:B------:R-:W-:Y:S02]  /*0200*/  DMUL R12, R8.reuse, 0.5 ;  /* 0x3fe00000080c7828 */ /* 0x040fe40000000000 */
[C---:B------:R-:W-:Y:S02]  /*0210*/  DMUL R6, R8.reuse, UR6 ;  /* 0x0000000608067c28 */ /* 0x040fe40008000000 */
[----:B------:R-:W-:-:S04]  /*0220*/  DMUL R8, R8, UR10 ;  /* 0x0000000a08087c28 */ /* 0x000fc80008000000 */
[C---:B------:R-:W-:Y:S02]  /*0230*/  DFMA R14, R12.reuse, UR8, R14 ;  /* 0x000000080c0e7c2b */ /* 0x040fe4000800000e */
[----:B------:R-:W-:Y:S02]  /*0240*/  DFMA R10, -R12, UR8, R10 ;  /* 0x000000080c0a7c2b */ /* 0x000fe4000800010a */
[----:B------:R-:W-:-:S04]  /*0250*/  DFMA R6, RZ, R6, R4 ;  /* 0x00000006ff06722b */ /* 0x000fc80000000004 */
[-C--:B------:R-:W-:Y:S02]  /*0260*/  DFMA R14, -RZ, R8.reuse, R14 ;  /* 0x00000008ff0e722b */ /* 0x080fe4000000010e */
[----:B------:R-:W-:Y:S01]  /*0270*/  DFMA R10, -RZ, R8, R10 ;  /* 0x00000008ff0a722b */ /* 0x000fe2000000010a */
[----:B------:R-:W-:Y:S04]  /*0280*/  STG.E.64 desc[UR4][R2.64+0x10], R6 ;  /* 0x0000100602007986 */ /* 0x000fe8000c101b04 */
[----:B------:R-:W-:Y:S04]  /*0290*/  STG.E.64 desc[UR4][R2.64+0x28], R14 ;  /* 0x0000280e02007986 */ /* 0x000fe8000c101b04 */
[----:B------:R-:W-:Y:S01]  /*02a0*/  STG.E.64 desc[UR4][R2.64+0x30], R10 ;  /* 0x0000300a02007986 */ /* 0x000fe2000c101b04 */
[----:B------:R-:W-:Y:S05]  /*02b0*/  EXIT ;  /* 0x000000000000794d */ /* 0x000fea0003800000 */
.L_x_0:
[----:B------:R-:W-:-:S00]  /*02c0*/  BRA `(.L_x_0) ;  /* 0xfffffffc00fc7947 */ /* 0x000fc0000383ffff */
[----:B------:R-:W-:-:S00]  /*02d0*/  NOP ;  /* 0x0000000000007918 */ /* 0x000fc00000000000 */
        /* <DEDUP_REMOVED lines=10> */
.L_x_9:


//--------------------- .text._Z19collideStreamKernelPdS_Pi --------------------------
	.section	.text._Z19collideStreamKernelPdS_Pi,"ax",@progbits
	.align	128
        .global         _Z19collideStreamKernelPdS_Pi
        .type           _Z19collideStreamKernelPdS_Pi,@function
        .size           _Z19collideStreamKernelPdS_Pi,(.L_x_8 - _Z19collideStreamKernelPdS_Pi)
        .other          _Z19collideStreamKernelPdS_Pi,@"STO_CUDA_ENTRY STV_DEFAULT"
_Z19collideStreamKernelPdS_Pi:
.text._Z19collideStreamKernelPdS_Pi:
        /* <DEDUP_REMOVED lines=9> */
[----:B------:R-:W-:Y:S01]  /*0090*/  IMAD R52, R52, 0x9, RZ ;  /* 0x0000000934347824 */ /* 0x000fe200078e02ff */
[----:B------:R-:W2:Y:S01]  /*00a0*/  LDCU.128 UR8, c[0x3][0x10] ;  /* 0x00c00200ff0877ac */ /* 0x000ea20008000c00 */
[----:B------:R-:W3:Y:S01]  /*00b0*/  LDCU.128 UR12, c[0x3][0x30] ;  /* 0x00c00600ff0c77ac */ /* 0x000ee20008000c00 */
[----:B------:R-:W4:Y:S01]  /*00c0*/  LDCU.64 UR6, c[0x3][0x50] ;  /* 0x00c00a00ff0677ac */ /* 0x000f220008000a00 */
[----:B0-----:R-:W-:-:S05]  /*00d0*/  IMAD.WIDE R6, R52, 0x8, R6 ;  /* 0x0000000834067825 */ /* 0x001fca00078e0206 */
[----:B-1----:R-:W5:Y:S04]  /*00e0*/  LDG.E.64 R4, desc[UR4][R6.64] ;  /* 0x0000000406047981 */ /* 0x002f68000c1e1b00 */
[----:B------:R-:W4:Y:S04]  /*00f0*/  LDG.E.64 R44, desc[UR4][R6.64+0x8] ;  /* 0x00000804062c7981 */ /* 0x000f28000c1e1b00 */
[----:B------:R-:W4:Y:S04]  /*0100*/  LDG.E.64 R42, desc[UR4][R6.64+0x10] ;  /* 0x00001004062a7981 */ /* 0x000f28000c1e1b00 */
[----:B------:R-:W4:Y:S04]  /*0110*/  LDG.E.64 R38, desc[UR4][R6.64+0x18] ;  /* 0x0000180406267981 */ /* 0x000f28000c1e1b00 */
[----:B------:R-:W4:Y:S04]  /*0120*/  LDG.E.64 R32, desc[UR4][R6.64+0x20] ;  /* 0x0000200406207981 */ /* 0x000f28000c1e1b00 */
[----:B------:R-:W4:Y:S04]  /*0130*/  LDG.E.64 R26, desc[UR4][R6.64+0x28] ;  /* 0x00002804061a7981 */ /* 0x000f28000c1e1b00 */
[----:B------:R-:W4:Y:S04]  /*0140*/  LDG.E.64 R20, desc[UR4][R6.64+0x30] ;  /* 0x0000300406147981 */ /* 0x000f28000c1e1b00 */
[----:B------:R-:W4:Y:S04]  /*0150*/  LDG.E.64 R14, desc[UR4][R6.64+0x38] ;  /* 0x00003804060e7981 */ /* 0x000f28000c1e1b00 */
[----:B------:R0:W4:Y:S01]  /*0160*/  LDG.E.64 R2, desc[UR4][R6.64+0x40] ;  /* 0x0000400406027981 */ /* 0x000122000c1e1b00 */
[----:B--2---:R-:W1:Y:S01]  /*0170*/  I2F.F64 R50, UR8 ;  /* 0x0000000800327d12 */ /* 0x004e620008201c00 */
[----:B------:R-:W-:Y:S07]  /*0180*/  BSSY.RECONVERGENT B0, `(.L_x_1) ;  /* 0x000003e000007945 */ /* 0x000fee0003800200 */
[----:B---3--:R-:W2:Y:S08]  /*0190*/  I2F.F64 R62, UR13 ;  /* 0x0000000d003e7d12 */ /* 0x008eb00008201c00 */
[----:B------:R-:W3:Y:S08]  /*01a0*/  I2F.F64 R60, UR9 ;  /* 0x00000009003c7d12 */ /* 0x000ef00008201c00 */
[----:B------:R-:W-:Y:S08]  /*01b0*/  I2F.F64 R58, UR10 ;  /* 0x0000000a003a7d12 */ /* 0x000ff00008201c00 */
[----:B------:R-:W-:Y:S01]  /*01c0*/  I2F.F64 R40, UR11 ;  /* 0x0000000b00287d12 */ /* 0x000fe20008201c00 */
[----:B------:R-:W0:Y:S07]  /*01d0*/  LDCU.128 UR8, c[0x3][0x40] ;  /* 0x00c00800ff0877ac */ /* 0x000e2e0008000c00 */
[----:B------:R-:W3:Y:S08]  /*01e0*/  I2F.F64 R56, UR14 ;  /* 0x0000000e00387d12 */ /* 0x000ef00008201c00 */
[----:B------:R-:W3:Y:S08]  /*01f0*/  I2F.F64 R54, UR15 ;  /* 0x0000000f00367d12 */ /* 0x000ef00008201c00 */
[----:B0-----:R-:W0:Y:S08]  /*0200*/  I2F.F64 R36, UR8 ;  /* 0x0000000800247d12 */ /* 0x001e300008201c00 */
[----:B------:R-:W0:Y:S08]  /*0210*/  I2F.F64 R30, UR9 ;  /* 0x00000009001e7d12 */ /* 0x000e300008201c00 */
[----:B------:R-:W-:Y:S08]  /*0220*/  I2F.F64 R24, UR10 ;  /* 0x0000000a00187d12 */ /* 0x000ff00008201c00 */
[----:B------:R-:W-:Y:S01]  /*0230*/  I2F.F64 R18, UR11 ;  /* 0x0000000b00127d12 */ /* 0x000fe20008201c00 */
[----:B-----5:R-:W-:-:S02]  /*0240*/  DADD R8, RZ, R4 ;  /* 0x00000000ff087229 */ /* 0x020fc40000000004 */
[C---:B-1----:R-:W-:Y:S02]  /*0250*/  DFMA R10, R4.reuse, R50, RZ ;  /* 0x00000032040a722b */ /* 0x042fe400000000ff */
[----:B--2---:R-:W-:-:S04]  /*0260*/  DFMA R12, R4, R62, RZ ;  /* 0x0000003e040c722b */ /* 0x004fc800000000ff */
[----:B----4-:R-:W-:Y:S02]  /*0270*/  DADD R8, R8, R44 ;  /* 0x0000000008087229 */ /* 0x010fe4000000002c */
[C---:B---3--:R-:W-:Y:S02]  /*0280*/  DFMA R10, R44.reuse, R60, R10 ;  /* 0x0000003c2c0a722b */ /* 0x048fe4000000000a */
[----:B------:R-:W-:-:S04]  /*0290*/  DFMA R12, R44, R56, R12 ;  /* 0x000000382c0c722b */ /* 0x000fc8000000000c */
[----:B------:R-:W-:Y:S02]  /*02a0*/  DADD R8, R8, R42 ;  /* 0x0000000008087229 */ /* 0x000fe4000000002a */
[C---:B------:R-:W-:Y:S02]  /*02b0*/  DFMA R10, R42.reuse, R58, R10 ;  /* 0x0000003a2a0a722b */ /* 0x040fe4000000000a */
[----:B------:R-:W-:-:S04]  /*02c0*/  DFMA R12, R42, R54, R12 ;  /* 0x000000362a0c722b */ /* 0x000fc8000000000c */
[----:B------:R-:W-:Y:S02]  /*02d0*/  DADD R8, R8, R38 ;  /* 0x0000000008087229 */ /* 0x000fe40000000026 */
[C---:B------:R-:W-:Y:S02]  /*02e0*/  DFMA R10, R38.reuse, R40, R10 ;  /* 0x00000028260a722b */ /* 0x040fe4000000000a */
[----:B0-----:R-:W-:-:S04]  /*02f0*/  DFMA R12, R38, R36, R12 ;  /* 0x00000024260c722b */ /* 0x001fc8000000000c */
[----:B------:R-:W-:-:S04]  /*0300*/  DADD R8, R8, R32 ;  /* 0x0000000008087229 */ /* 0x000fc80000000020 */
[----:B------:R-:W-:-:S04]  /*0310*/  DFMA R12, R32, R30, R12 ;  /* 0x0000001e200c722b */ /* 0x000fc8000000000c */
[----:B------:R-:W-:Y:S02]  /*0320*/  DADD R6, R8, R26 ;  /* 0x0000000008067229 */ /* 0x000fe4000000001a */
[----:B------:R-:W-:Y:S01]  /*0330*/  I2F.F64 R8, UR12 ;  /* 0x0000000c00087d12 */ /* 0x000fe20008201c00 */
[----:B------:R-:W0:Y:S05]  /*0340*/  LDCU.128 UR12, c[0x3][0x20] ;  /* 0x00c00400ff0c77ac */ /* 0x000e2a0008000c00 */
[----:B------:R-:W-:-:S08]  /*0350*/  DADD R6, R6, R20 ;  /* 0x0000000006067229 */ /* 0x000fd00000000014 */
[----:B------:R-:W-:Y:S01]  /*0360*/  DADD R6, R6, R14 ;  /* 0x0000000006067229 */ /* 0x000fe2000000000e */
[----:B0-----:R-:W0:Y:S07]  /*0370*/  I2F.F64 R34, UR12 ;  /* 0x0000000c00227d12 */ /* 0x001e2e0008201c00 */
[----:B------:R-:W-:Y:S01]  /*0380*/  DADD R6, R6, R2 ;  /* 0x0000000006067229 */ /* 0x000fe20000000002 */
[----:B------:R-:W1:Y:S09]  /*0390*/  I2F.F64 R28, UR13 ;  /* 0x0000000d001c7d12 */ /* 0x000e720008201c00 */
[----:B------:R-:W-:Y:S01]  /*03a0*/  IADD3 R46, PT, PT, R7, 0x300402, RZ ;  /* 0x00300402072e7810 */ /* 0x000fe20007ffe0ff */
[----:B0-----:R-:W-:Y:S01]  /*03b0*/  DFMA R10, R32, R34, R10 ;  /* 0x00000022200a722b */ /* 0x001fe2000000000a */
[----:B------:R-:W0:Y:S02]  /*03c0*/  MUFU.RCP64H R47, R7 ;  /* 0x00000007002f7308 */ /* 0x000e240000001800 */
[----:B------:R-:W-:-:S05]  /*03d0*/  FSETP.GEU.AND P0, PT, |R46|, 5.8789094863358348022e-39, PT ;  /* 0x004004022e00780b */ /* 0x000fca0003f0e200 */
[----:B-1----:R-:W-:Y:S01]  /*03e0*/  DFMA R10, R26, R28, R10 ;  /* 0x0000001c1a0a722b */ /* 0x002fe2000000000a */
[----:B------:R-:W1:Y:S01]  /*03f0*/  I2F.F64 R22, UR14 ;  /* 0x0000000e00167d12 */ /* 0x000e620008201c00 */
[----:B0-----:R-:W-:-:S06]  /*0400*/  DFMA R16, -R6, R46, 1 ;  /* 0x3ff000000610742b */ /* 0x001fcc000000012e */
[----:B-1----:R-:W-:Y:S02]  /*0410*/  DFMA R66, R20, R22, R10 ;  /* 0x000000161442722b */ /* 0x002fe4000000000a */
[----:B------:R-:W-:Y:S01]  /*0420*/  DFMA R16, R16, R16, R16 ;  /* 0x000000101010722b */ /* 0x000fe20000000010 */
[----:B------:R-:W-:Y:S07]  /*0430*/  I2F.F64 R10, UR7 ;  /* 0x00000007000a7d12 */ /* 0x000fee0008201c00 */
[----:B------:R-:W-:-:S02]  /*0440*/  DFMA R48, R46, R16, R46 ;  /* 0x000000102e30722b */ /* 0x000fc4000000002e */
[----:B------:R-:W0:Y:S06]  /*0450*/  I2F.F64 R16, UR15 ;  /* 0x0000000f00107d12 */ /* 0x000e2c0008201c00 */
[----:B------:R-:W-:-:S08]  /*0460*/  DFMA R64, -R6, R48, 1 ;  /* 0x3ff000000640742b */ /* 0x000fd00000000130 */
[----:B------:R-:W-:Y:S02]  /*0470*/  DFMA R48, R48, R64, R48 ;  /* 0x000000403030722b */ /* 0x000fe40000000030 */
[----:B------:R-:W-:Y:S01]  /*0480*/  DFMA R64, R26, R24, R12 ;  /* 0x000000181a40722b */ /* 0x000fe2000000000c */
[----:B------:R-:W1:Y:S01]  /*0490*/  I2F.F64 R12, UR6 ;  /* 0x00000006000c7d12 */ /* 0x000e620008201c00 */
[----:B0-----:R-:W-:-:S06]  /*04a0*/  DFMA R66, R14, R16, R66 ;  /* 0x000000100e42722b */ /* 0x001fcc0000000042 */
[----:B------:R-:W-:-:S08]  /*04b0*/  DFMA R64, R20, R18, R64 ;  /* 0x000000121440722b */ /* 0x000fd00000000040 */
[----:B-1----:R-:W-:Y:S02]  /*04c0*/  DFMA R68, R14, R12, R64 ;  /* 0x0000000c0e44722b */ /* 0x002fe40000000040 */
[----:B------:R-:W-:-:S06]  /*04d0*/  DFMA R64, R2, R8, R66 ;  /* 0x000000080240722b */ /* 0x000fcc0000000042 */
[----:B------:R-:W-:Y:S01]  /*04e0*/  DFMA R46, R2, R10, R68 ;  /* 0x0000000a022e722b */ /* 0x000fe20000000044 */
[----:B------:R-:W-:Y:S10]  /*04f0*/  @P0 BRA `(.L_x_2) ;  /* 0x0000000000180947 */ /* 0x000ff40003800000 */
[----:B------:R-:W-:-:S05]  /*0500*/  LOP3.LUT R0, R7, 0x7fffffff, RZ, 0xc0, !PT ;  /* 0x7fffffff07007812 */ /* 0x000fca00078ec0ff */
[----:B------:R-:W-:Y:S01]  /*0510*/  VIADD R53, R0, 0xfff00000 ;  /* 0xfff0000000357836 */ /* 0x000fe20000000000 */
[----:B------:R-:W-:-:S07]  /*0520*/  MOV R0, 0x540 ;  /* 0x0000054000007802 */ /* 0x000fce0000000f00 */
[----:B------:R-:W-:Y:S05]  /*0530*/  CALL.REL.NOINC `($__internal_0_$__cuda_sm20_dblrcp_rn_slowpath_v3) ;  /* 0x0000000800247944 */ /* 0x000fea0003c00000 */
[----:B------:R-:W-:Y:S01]  /*0540*/  MOV R48, R53 ;  /* 0x0000003500307202 */ /* 0x000fe20000000f00 */
[----:B------:R-:W-:-:S07]  /*0550*/  IMAD.MOV.U32 R49, RZ, RZ, R66 ;  /* 0x000000ffff317224 */ /* 0x000fce00078e0042 */
.L_x_2:
[----:B------:R-:W-:Y:S05]  /*0560*/  BSYNC.RECONVERGENT B0 ;  /* 0x0000000000007941 */ /* 0x000fea0003800200 */
.L_x_1:
[-C--:B------:R-:W-:Y:S01]  /*0570*/  DMUL R46, R46, R48.reuse ;  /* 0x000000302e2e7228 */ /* 0x080fe20000000000 */
[----:B------:R-:W0:Y:S01]  /*0580*/  LDCU.64 UR6, c[0x3][0x58] ;  /* 0x00c00b00ff0677ac */ /* 0x000e220008000a00 */
[----:B------:R-:W-:Y:S01]  /*0590*/  DMUL R48, R64, R48 ;  /* 0x0000003040307228 */ /* 0x000fe20000000000 */
[----:B------:R-:W1:Y:S05]  /*05a0*/  LDCU.128 UR8, c[0x3][0x60] ;  /* 0x00c00c00ff0877ac */ /* 0x000e6a0008000c00 */
[----:B------:R-:W-:-:S08]  /*05b0*/  DMUL R62, R62, R46 ;  /* 0x0000002e3e3e7228 */ /* 0x000fd00000000000 */
[----:B------:R-:W-:Y:S01]  /*05c0*/  DFMA R62, R50, R48, R62 ;  /* 0x00000030323e722b */ /* 0x000fe2000000003e */
[----:B------:R-:W-:Y:S01]  /*05d0*/  MOV R50, 0x0 ;  /* 0x0000000000327802 */ /* 0x000fe20000000f00 */
[----:B------:R-:W-:-:S06]  /*05e0*/  IMAD.MOV.U32 R51, RZ, RZ, 0x40080000 ;  /* 0x40080000ff337424 */ /* 0x000fcc00078e00ff */
[C---:B------:R-:W-:Y:S02]  /*05f0*/  DMUL R66, R62.reuse, 4.5 ;  /* 0x401200003e427828 */ /* 0x040fe40000000000 */
[----:B------:R-:W-:-:S08]  /*0600*/  DFMA R64, R62, R50, 1 ;  /* 0x3ff000003e40742b */ /* 0x000fd00000000032 */
[----:B------:R-:W-:Y:S02]  /*0610*/  DFMA R62, R62, R66, R64 ;  /* 0x000000423e3e722b */ /* 0x000fe40000000040 */
[----:B------:R-:W2:Y:S02]  /*0620*/  LDC.64 R64, c[0x0][0x390] ;  /* 0x0000e400ff407b82 */ /* 0x000ea40000000a00 */
[----:B--2---:R-:W-:-:S05]  /*0630*/  IMAD.WIDE R52, R52, 0x4, R64 ;  /* 0x0000000434347825 */ /* 0x004fca00078e0240 */
[----:B------:R-:W2:Y:S01]  /*0640*/  LDG.E R0, desc[UR4][R52.64] ;  /* 0x0000000434007981 */ /* 0x000ea2000c1e1900 */
[-C--:B------:R-:W-:Y:S02]  /*0650*/  DMUL R56, R56, R46.reuse ;  /* 0x0000002e38387228 */ /* 0x080fe40000000000 */
[----:B------:R-:W-:-:S06]  /*0660*/  DMUL R54, R54, R46 ;  /* 0x0000002e36367228 */ /* 0x000fcc0000000000 */
[-C--:B------:R-:W-:Y:S02]  /*0670*/  DFMA R56, R60, R48.reuse, R56 ;  /* 0x000000303c38722b */ /* 0x080fe40000000038 */
[----:B------:R-:W-:-:S06]  /*0680*/  DFMA R58, R58, R48, R54 ;  /* 0x000000303a3a722b */ /* 0x000fcc0000000036 */
[C---:B------:R-:W-:Y:S02]  /*0690*/  DFMA R60, R56.reuse, R50, 1 ;  /* 0x3ff00000383c742b */ /* 0x040fe40000000032 */
[----:B------:R-:W-:-:S08]  /*06a0*/  DMUL R54, R56, 4.5 ;  /* 0x4012000038367828 */ /* 0x000fd00000000000 */
[----:B------:R-:W-:Y:S02]  /*06b0*/  DFMA R60, R56, R54, R60 ;  /* 0x00000036383c722b */ /* 0x000fe4000000003c */
[C---:B------:R-:W-:Y:S02]  /*06c0*/  DFMA R54, R58.reuse, R50, 1 ;  /* 0x3ff000003a36742b */ /* 0x040fe40000000032 */
[----:B------:R-:W-:-:S08]  /*06d0*/  DMUL R56, R58, 4.5 ;  /* 0x401200003a387828 */ /* 0x000fd00000000000 */
[----:B------:R-:W-:Y:S02]  /*06e0*/  DFMA R54, R58, R56, R54 ;  /* 0x000000383a36722b */ /* 0x000fe40000000036 */
[----:B------:R-:W-:Y:S01]  /*06f0*/  DMUL R56, R46, R46 ;  /* 0x0000002e2e387228 */ /* 0x000fe20000000000 */
[----:B------:R-:W3:Y:S07]  /*0700*/  LDC.64 R58, c[0x3][RZ] ;  /* 0x00c00000ff3a7b82 */ /* 0x000eee0000000a00 */
[----:B------:R-:W-:-:S08]  /*0710*/  DFMA R56, R48, R48, R56 ;  /* 0x000000303038722b */ /* 0x000fd00000000038 */
[----:B------:R-:W-:Y:S02]  /*0720*/  DFMA R64, R56, -1.5, R62 ;  /* 0xbff800003840782b */ /* 0x000fe4000000003e */
[----:B0-----:R-:W-:Y:S02]  /*0730*/  DMUL R62, R6, UR6 ;  /* 0x00000006063e7c28 */ /* 0x001fe40008000000 */
[----:B------:R-:W-:-:S06]  /*0740*/  DFMA R54, R56, -1.5, R54 ;  /* 0xbff800003836782b */ /* 0x000fcc0000000036 */
[----:B------:R-:W-:Y:S02]  /*0750*/  DMUL R62, R62, R64 ;  /* 0x000000403e3e7228 */ /* 0x000fe40000000000 */
[----:B------:R-:W-:Y:S02]  /*0760*/  DFMA R64, R56, -1.5, R60 ;  /* 0xbff800003840782b */ /* 0x000fe4000000003c */
[----:B-1----:R-:W-:-:S04]  /*0770*/  DMUL R60, R6, UR8 ;  /* 0x00000008063c7c28 */ /* 0x002fc80008000000 */
[----:B---3--:R-:W-:-:S04]  /*0780*/  DMUL R62, R62, R58 ;  /* 0x0000003a3e3e7228 */ /* 0x008fc80000000000 */
[----:B------:R-:W-:Y:S02]  /*0790*/  DMUL R64, R60, R64 ;  /* 0x000000403c407228 */ /* 0x000fe40000000000 */
[----:B------:R-:W-:-:S06]  /*07a0*/  DADD R60, -R58, 1 ;  /* 0x3ff000003a3c7429 */ /* 0x000fcc0000000100 */
[----:B------:R-:W-:Y:S02]  /*07b0*/  DMUL R64, R64, R58 ;  /* 0x0000003a40407228 */ /* 0x000fe40000000000 */
[-C--:B------:R-:W-:Y:S01]  /*07c0*/  DFMA R62, R4, R60.reuse, R62 ;  /* 0x0000003c043e722b */ /* 0x080fe2000000003e */
[----:B------:R-:W2:Y:S05]  /*07d0*/  LDC.64 R4, c[0x0][0x388] ;  /* 0x0000e200ff047b82 */ /* 0x000eaa0000000a00 */
[----:B------:R-:W-:Y:S02]  /*07e0*/  DFMA R64, R44, R60, R64 ;  /* 0x0000003c2c40722b */ /* 0x000fe40000000040 */
[----:B------:R-:W-:Y:S01]  /*07f0*/  DMUL R44, R6, UR10 ;  /* 0x0000000a062c7c28 */ /* 0x000fe20008000000 */
[----:B------:R-:W0:Y:S07]  /*0800*/  LDCU.128 UR8, c[0x3][0x70] ;  /* 0x00c00e00ff0877ac */ /* 0x000e2e0008000c00 */
[----:B------:R-:W-:Y:S01]  /*0810*/  DMUL R66, R44, R54 ;  /* 0x000000362c427228 */ /* 0x000fe20000000000 */
[----:B--2---:R-:W-:-:S05]  /*0820*/  IMAD.WIDE R44, R0, 0x8, R4 ;  /* 0x00000008002c7825 */ /* 0x004fca00078e0204 */
[----:B------:R1:W-:Y:S04]  /*0830*/  STG.E.64 desc[UR4][R44.64], R62 ;  /* 0x0000003e2c007986 */ /* 0x0003e8000c101b04 */
[----:B------:R-:W2:Y:S01]  /*0840*/  LDG.E R55, desc[UR4][R52.64+0x4] ;  /* 0x0000040434377981 */ /* 0x000ea2000c1e1900 */
[----:B------:R-:W-:Y:S01]  /*0850*/  DMUL R66, R66, R58 ;  /* 0x0000003a42427228 */ /* 0x000fe20000000000 */
[----:B--2---:R-:W-:-:S05]  /*0860*/  IMAD.WIDE R54, R55, 0x8, R4 ;  /* 0x0000000837367825 */ /* 0x004fca00078e0204 */
[----:B------:R-:W-:Y:S04]  /*0870*/  STG.E.64 desc[UR4][R54.64], R64 ;  /* 0x0000004036007986 */ /* 0x000fe8000c101b04 */
[----:B------:R-:W2:Y:S01]  /*0880*/  LDG.E R69, desc[UR4][R52.64+0x8] ;  /* 0x0000080434457981 */ /* 0x000ea2000c1e1900 */
[----:B------:R-:W-:Y:S02]  /*0890*/  DFMA R66, R42, R60, R66 ;  /* 0x0000003c2a42722b */ /* 0x000fe40000000042 */
[----:B------:R-:W-:-:S08]  /*08a0*/  DMUL R36, R36, R46 ;  /* 0x0000002e24247228 */ /* 0x000fd00000000000 */
[----:B------:R-:W-:-:S08]  /*08b0*/  DFMA R36, R40, R48, R36 ;  /* 0x000000302824722b */ /* 0x000fd00000000024 */
[C---:B------:R-:W-:Y:S02]  /*08c0*/  DFMA R40, R36.reuse, R50, 1 ;  /* 0x3ff000002428742b */ /* 0x040fe40000000032 */
[----:B-1----:R-:W-:Y:S01]  /*08d0*/  DMUL R44, R36, 4.5 ;  /* 0x40120000242c7828 */ /* 0x002fe20000000000 */
[----:B--2---:R-:W-:-:S05]  /*08e0*/  IMAD.WIDE R42, R69, 0x8, R4 ;  /* 0x00000008452a7825 */ /* 0x004fca00078e0204 */
[----:B------:R1:W-:Y:S04]  /*08f0*/  STG.E.64 desc[UR4][R42.64], R66 ;  /* 0x000000422a007986 */ /* 0x0003e8000c101b04 */
[----:B------:R-:W2:Y:S01]  /*0900*/  LDG.E R69, desc[UR4][R52.64+0xc] ;  /* 0x00000c0434457981 */ /* 0x000ea2000c1e1900 */
[----:B------:R-:W-:Y:S02]  /*0910*/  DFMA R40, R36, R44, R40 ;  /* 0x0000002c2428722b */ /* 0x000fe40000000028 */
[----:B0-----:R-:W-:-:S06]  /*0920*/  DMUL R36, R6, UR8 ;  /* 0x0000000806247c28 */ /* 0x001fcc0008000000 */
[----:B------:R-:W-:-:S08]  /*0930*/  DFMA R40, R56, -1.5, R40 ;  /* 0xbff800003828782b */ /* 0x000fd00000000028 */
[----:B------:R-:W-:-:S08]  /*0940*/  DMUL R36, R36, R40 ;  /* 0x0000002824247228 */ /* 0x000fd00000000000 */
[----:B------:R-:W-:-:S08]  /*0950*/  DMUL R36, R36, R58 ;  /* 0x0000003a24247228 */ /* 0x000fd00000000000 */
[----:B------:R-:W-:Y:S02]  /*0960*/  DFMA R36, R38, R60, R36 ;  /* 0x0000003c2624722b */ /* 0x000fe40000000024 */
[----:B------:R-:W-:-:S08]  /*0970*/  DMUL R30, R30, R46 ;  /* 0x0000002e1e1e7228 */ /* 0x000fd00000000000 */
[----:B------:R-:W-:Y:S01]  /*0980*/  DFMA R30, R34, R48, R30 ;  /* 0x00000030221e722b */ /* 0x000fe2000000001e */
[----:B--2---:R-:W-:-:S05]  /*0990*/  IMAD.WIDE R38, R69, 0x8, R4 ;  /* 0x0000000845267825 */ /* 0x004fca00078e0204 */
[----:B------:R0:W-:Y:S04]  /*09a0*/  STG.E.64 desc[UR4][R38.64], R36 ;  /* 0x0000002426007986 */ /* 0x0001e8000c101b04 */
[----:B-1----:R-:W2:Y:S01]  /*09b0*/  LDG.E R43, desc[UR4][R52.64+0x10] ;  /* 0x00001004342b7981 */ /* 0x002ea2000c1e1900 */
[C---:B------:R-:W-:Y:S02]  /*09c0*/  DFMA R34, R30.reuse, R50, 1 ;  /* 0x3ff000001e22742b */ /* 0x040fe40000000032 */
[----:B------:R-:W-:-:S08]  /*09d0*/  DMUL R40, R30, 4.5 ;  /* 0x401200001e287828 */ /* 0x000fd00000000000 */
[----:B------:R-:W-:Y:S02]  /*09e0*/  DFMA R34, R30, R40, R34 ;  /* 0x000000281e22722b */ /* 0x000fe40000000022 */
[----:B------:R-:W-:Y:S01]  /*09f0*/  DMUL R30, R6, UR10 ;  /* 0x0000000a061e7c28 */ /* 0x000fe20008000000 */
[----:B------:R-:W1:Y:S05]  /*0a00*/  LDCU.128 UR8, c[0x3][0x80] ;  /* 0x00c01000ff0877ac */ /* 0x000e6a0008000c00 */
[----:B------:R-:W-:-:S08]  /*0a10*/  DFMA R34, R56, -1.5, R34 ;  /* 0xbff800003822782b */ /* 0x000fd00000000022 */
[----:B------:R-:W-:-:S08]  /*0a20*/  DMUL R30, R30, R34 ;  /* 0x000000221e1e7228 */ /* 0x000fd00000000000 */
[----:B------:R-:W-:-:S08]  /*0a30*/  DMUL R30, R30, R58 ;  /* 0x0000003a1e1e7228 */ /* 0x000fd00000000000 */
[----:B------:R-:W-:Y:S02]  /*0a40*/  DFMA R30, R32, R60, R30 ;  /* 0x0000003c201e722b */ /* 0x000fe4000000001e */
[----:B------:R-:W-:Y:S01]  /*0a50*/  DMUL R24, R24, R46 ;  /* 0x0000002e18187228 */ /* 0x000fe20000000000 */
[----:B--2---:R-:W-:-:S05]  /*0a60*/  IMAD.WIDE R32, R43, 0x8, R4 ;  /* 0x000000082b207825 */ /* 0x004fca00078e0204 */
[----:B------:R2:W-:Y:S04]  /*0a70*/  STG.E.64 desc[UR4][R32.64], R30 ;  /* 0x0000001e20007986 */ /* 0x0005e8000c101b04 */
[----:B0-----:R-:W3:Y:S01]  /*0a80*/  LDG.E R37, desc[UR4][R52.64+0x14] ;  /* 0x0000140434257981 */ /* 0x001ee2000c1e1900 */
[----:B------:R-:W-:-:S08]  /*0a90*/  DFMA R24, R28, R48, R24 ;  /* 0x000000301c18722b */ /* 0x000fd00000000018 */
[C---:B------:R-:W-:Y:S02]  /*0aa0*/  DFMA R28, R24.reuse, R50, 1 ;  /* 0x3ff00000181c742b */ /* 0x040fe40000000032 */
[----:B------:R-:W-:-:S08]  /*0ab0*/  DMUL R34, R24, 4.5 ;  /* 0x4012000018227828 */ /* 0x000fd00000000000 */
[----:B------:R-:W-:Y:S02]  /*0ac0*/  DFMA R28, R24, R34, R28 ;  /* 0x00000022181c722b */ /* 0x000fe4000000001c */
[----:B-1----:R-:W-:-:S06]  /*0ad0*/  DMUL R24, R6, UR8 ;  /* 0x0000000806187c28 */ /* 0x002fcc0008000000 */
[----:B------:R-:W-:-:S08]  /*0ae0*/  DFMA R28, R56, -1.5, R28 ;  /* 0xbff80000381c782b */ /* 0x000fd0000000001c */
[----:B------:R-:W-:-:S08]  /*0af0*/  DMUL R24, R24, R28 ;  /* 0x0000001c18187228 */ /* 0x000fd00000000000 */
[----:B------:R-:W-:-:S08]  /*0b00*/  DMUL R24, R24, R58 ;  /* 0x0000003a18187228 */ /* 0x000fd00000000000 */
[----:B------:R-:W-:Y:S01]  /*0b10*/  DFMA R24, R26, R60, R24 ;  /* 0x0000003c1a18722b */ /* 0x000fe20000000018 */
[----:B---3--:R-:W-:-:S06]  /*0b20*/  IMAD.WIDE R26, R37, 0x8, R4 ;  /* 0x00000008251a7825 */ /* 0x008fcc00078e0204 */
[----:B------:R0:W-:Y:S04]  /*0b30*/  STG.E.64 desc[UR4][R26.64], R24 ;  /* 0x000000181a007986 */ /* 0x0001e8000c101b04 */
[----:B--2---:R-:W2:Y:S01]  /*0b40*/  LDG.E R31, desc[UR4][R52.64+0x18] ;  /* 0x00001804341f7981 */ /* 0x004ea2000c1e1900 */
[----:B------:R-:W-:-:S08]  /*0b50*/  DMUL R18, R18, R46 ;  /* 0x0000002e12127228 */ /* 0x000fd00000000000 */
[----:B------:R-:W-:-:S08]  /*0b60*/  DFMA R18, R22, R48, R18 ;  /* 0x000000301612722b */ /* 0x000fd00000000012 */
        /* <DEDUP_REMOVED lines=8> */
[----:B------:R-:W-:Y:S01]  /*0bf0*/  DFMA R18, R20, R60, R18 ;  /* 0x0000003c1412722b */ /* 0x000fe20000000012 */
[----:B--2---:R-:W-:-:S06]  /*0c00*/  IMAD.WIDE R20, R31, 0x8, R4 ;  /* 0x000000081f147825 */ /* 0x004fcc00078e0204 */
[----:B------:R-:W-:Y:S04]  /*0c10*/  STG.E.64 desc[UR4][R20.64], R18 ;  /* 0x0000001214007986 */ /* 0x000fe8000c101b04 */
[----:B0-----:R-:W2:Y:S01]  /*0c20*/  LDG.E R25, desc[UR4][R52.64+0x1c] ;  /* 0x00001c0434197981 */ /* 0x001ea2000c1e1900 */
[----:B------:R-:W-:-:S08]  /*0c30*/  DMUL R12, R12, R46 ;  /* 0x0000002e0c0c7228 */ /* 0x000fd00000000000 */
        /* <DEDUP_REMOVED lines=9> */
[----:B--2---:R-:W-:-:S06]  /*0cd0*/  IMAD.WIDE R14, R25, 0x8, R4 ;  /* 0x00000008190e7825 */ /* 0x004fcc00078e0204 */
[----:B------:R-:W-:Y:S04]  /*0ce0*/  STG.E.64 desc[UR4][R14.64], R12 ;  /* 0x0000000c0e007986 */ /* 0x000fe8000c101b04 */
[----:B------:R-:W2:Y:S01]  /*0cf0*/  LDG.E R53, desc[UR4][R52.64+0x20] ;  /* 0x0000200434357981 */ /* 0x000ea2000c1e1900 */
[----:B------:R-:W-:Y:S02]  /*0d00*/  DMUL R10, R10, R46 ;  /* 0x0000002e0a0a7228 */ /* 0x000fe40000000000 */
[----:B------:R-:W-:-:S06]  /*0d10*/  DMUL R6, R6, UR10 ;  /* 0x0000000a06067c28 */ /* 0x000fcc0008000000 */
[----:B------:R-:W-:-:S08]  /*0d20*/  DFMA R10, R8, R48, R10 ;  /* 0x00000030080a722b */ /* 0x000fd0000000000a */
[C---:B------:R-:W-:Y:S02]  /*0d30*/  DFMA R50, R10.reuse, R50, 1 ;  /* 0x3ff000000a32742b */ /* 0x040fe40000000032 */
[----:B------:R-:W-:-:S08]  /*0d40*/  DMUL R8, R10, 4.5 ;  /* 0x401200000a087828 */ /* 0x000fd00000000000 */
[----:B------:R-:W-:-:S08]  /*0d50*/  DFMA R8, R10, R8, R50 ;  /* 0x000000080a08722b */ /* 0x000fd00000000032 */
[----:B------:R-:W-:-:S08]  /*0d60*/  DFMA R8, R56, -1.5, R8 ;  /* 0xbff800003808782b */ /* 0x000fd00000000008 */
[----:B------:R-:W-:-:S08]  /*0d70*/  DMUL R6, R6, R8 ;  /* 0x0000000806067228 */ /* 0x000fd00000000000 */
[----:B------:R-:W-:-:S08]  /*0d80*/  DMUL R6, R6, R58 ;  /* 0x0000003a06067228 */ /* 0x000fd00000000000 */
[----:B------:R-:W-:Y:S01]  /*0d90*/  DFMA R6, R2, R60, R6 ;  /* 0x0000003c0206722b */ /* 0x000fe20000000006 */
[----:B--2---:R-:W-:-:S06]  /*0da0*/  IMAD.WIDE R4, R53, 0x8, R4 ;  /* 0x0000000835047825 */ /* 0x004fcc00078e0204 */
[----:B------:R-:W-:Y:S01]  /*0db0*/  STG.E.64 desc[UR4][R4.64], R6 ;  /* 0x0000000604007986 */ /* 0x000fe2000c101b04 */
[----:B------:R-:W-:Y:S05]  /*0dc0*/  EXIT ;  /* 0x000000000000794d */ /* 0x000fea0003800000 */
        .weak           $__internal_0_$__cuda_sm20_dblrcp_rn_slowpath_v3
        .type           $__internal_0_$__cuda_sm20_dblrcp_rn_slowpath_v3,@function
        .size           $__internal_0_$__cuda_sm20_dblrcp_rn_slowpath_v3,(.L_x_8 - $__internal_0_$__cuda_sm20_dblrcp_rn_slowpath_v3)
$__internal_0_$__cuda_sm20_dblrcp_rn_slowpath_v3:
[----:B------:R-:W-:Y:S01]  /*0dd0*/  DSETP.GTU.AND P0, PT, |R6|, +INF , PT ;  /* 0x7ff000000600742a */ /* 0x000fe20003f0c200 */
[----:B------:R-:W-:-:S13]  /*0de0*/  BSSY.RECONVERGENT B1, `(.L_x_3) ;  /* 0x0000024000017945 */ /* 0x000fda0003800200 */
[----:B------:R-:W-:Y:S05]  /*0df0*/  @P0 BRA `(.L_x_4) ;  /* 0x0000000000800947 */ /* 0x000fea0003800000 */
[----:B------:R-:W-:-:S04]  /*0e00*/  LOP3.LUT R66, R7, 0x7fffffff, RZ, 0xc0, !PT ;  /* 0x7fffffff07427812 */ /* 0x000fc800078ec0ff */
[----:B------:R-:W-:-:S04]  /*0e10*/  IADD3 R48, PT, PT, R66, -0x1, RZ ;  /* 0xffffffff42307810 */ /* 0x000fc80007ffe0ff */
[----:B------:R-:W-:-:S13]  /*0e20*/  ISETP.GE.U32.AND P0, PT, R48, 0x7fefffff, PT ;  /* 0x7fefffff3000780c */ /* 0x000fda0003f06070 */
[----:B------:R-:W-:Y:S02]  /*0e30*/  @P0 LOP3.LUT R49, R7, 0x7ff00000, RZ, 0x3c, !PT ;  /* 0x7ff0000007310812 */ /* 0x000fe400078e3cff */
[----:B------:R-:W-:Y:S01]  /*0e40*/  @P0 MOV R48, RZ ;  /* 0x000000ff00300202 */ /* 0x000fe20000000f00 */
[----:B------:R-:W-:Y:S06]  /*0e50*/  @P0 BRA `(.L_x_5) ;  /* 0x0000000000700947 */ /* 0x000fec0003800000 */
[----:B------:R-:W-:-:S13]  /*0e60*/  ISETP.GE.U32.AND P0, PT, R66, 0x1000001, PT ;  /* 0x010000014200780c */ /* 0x000fda0003f06070 */
[----:B------:R-:W-:Y:S05]  /*0e70*/  @!P0 BRA `(.L_x_6) ;  /* 0x0000000000388947 */ /* 0x000fea0003800000 */
[----:B------:R-:W-:Y:S01]  /*0e80*/  VIADD R49, R7, 0xc0200000 ;  /* 0xc020000007317836 */ /* 0x000fe20000000000 */
[----:B------:R-:W-:Y:S02]  /*0e90*/  MOV R66, R53 ;  /* 0x0000003500427202 */ /* 0x000fe40000000f00 */
[----:B------:R-:W-:Y:S01]  /*0ea0*/  MOV R48, R6 ;  /* 0x0000000600307202 */ /* 0x000fe20000000f00 */
[----:B------:R-:W0:Y:S05]  /*0eb0*/  MUFU.RCP64H R67, R49 ;  /* 0x0000003100437308 */ /* 0x000e2a0000001800 */
[----:B0-----:R-:W-:-:S08]  /*0ec0*/  DFMA R68, -R48, R66, 1 ;  /* 0x3ff000003044742b */ /* 0x001fd00000000142 */
[----:B------:R-:W-:-:S08]  /*0ed0*/  DFMA R68, R68, R68, R68 ;  /* 0x000000444444722b */ /* 0x000fd00000000044 */
[----:B------:R-:W-:-:S08]  /*0ee0*/  DFMA R68, R66, R68, R66 ;  /* 0x000000444244722b */ /* 0x000fd00000000042 */
[----:B------:R-:W-:-:S08]  /*0ef0*/  DFMA R66, -R48, R68, 1 ;  /* 0x3ff000003042742b */ /* 0x000fd00000000144 */
[----:B------:R-:W-:-:S08]  /*0f00*/  DFMA R66, R68, R66, R68 ;  /* 0x000000424442722b */ /* 0x000fd00000000044 */
[----:B------:R-:W-:-:S08]  /*0f10*/  DMUL R66, R66, 2.2250738585072013831e-308 ;  /* 0x0010000042427828 */ /* 0x000fd00000000000 */
[----:B------:R-:W-:-:S08]  /*0f20*/  DFMA R68, -R6, R66, 1 ;  /* 0x3ff000000644742b */ /* 0x000fd00000000142 */
[----:B------:R-:W-:-:S08]  /*0f30*/  DFMA R68, R68, R68, R68 ;  /* 0x000000444444722b */ /* 0x000fd00000000044 */
[----:B------:R-:W-:Y:S01]  /*0f40*/  DFMA R48, R66, R68, R66 ;  /* 0x000000444230722b */ /* 0x000fe20000000042 */
[----:B------:R-:W-:Y:S10]  /*0f50*/  BRA `(.L_x_5) ;  /* 0x0000000000307947 */ /* 0x000ff40003800000 */
.L_x_6:
[----:B------:R-:W-:Y:S01]  /*0f60*/  DMUL R66, R6, 8.11296384146066816958e+31 ;  /* 0x4690000006427828 */ /* 0x000fe20000000000 */
[----:B------:R-:W-:-:S05]  /*0f70*/  IMAD.MOV.U32 R48, RZ, RZ, R53 ;  /* 0x000000ffff307224 */ /* 0x000fca00078e0035 */
[----:B------:R-:W0:Y:S02]  /*0f80*/  MUFU.RCP64H R49, R67 ;  /* 0x0000004300317308 */ /* 0x000e240000001800 */
[----:B0-----:R-:W-:-:S08]  /*0f90*/  DFMA R68, -R66, R48, 1 ;  /* 0x3ff000004244742b */ /* 0x001fd00000000130 */
[----:B------:R-:W-:-:S08]  /*0fa0*/  DFMA R68, R68, R68, R68 ;  /* 0x000000444444722b */ /* 0x000fd00000000044 */
[----:B------:R-:W-:-:S08]  /*0fb0*/  DFMA R68, R48, R68, R48 ;  /* 0x000000443044722b */ /* 0x000fd00000000030 */
[----:B------:R-:W-:-:S08]  /*0fc0*/  DFMA R48, -R66, R68, 1 ;  /* 0x3ff000004230742b */ /* 0x000fd00000000144 */
[----:B------:R-:W-:-:S08]  /*0fd0*/  DFMA R48, R68, R48, R68 ;  /* 0x000000304430722b */ /* 0x000fd00000000044 */
[----:B------:R-:W-:Y:S01]  /*0fe0*/  DMUL R48, R48, 8.11296384146066816958e+31 ;  /* 0x4690000030307828 */ /* 0x000fe20000000000 */
[----:B------:R-:W-:Y:S10]  /*0ff0*/  BRA `(.L_x_5) ;  /* 0x0000000000087947 */ /* 0x000ff40003800000 */
.L_x_4:
[----:B------:R-:W-:Y:S02]  /*1000*/  LOP3.LUT R49, R7, 0x80000, RZ, 0xfc, !PT ;  /* 0x0008000007317812 */ /* 0x000fe400078efcff */
[----:B------:R-:W-:-:S07]  /*1010*/  MOV R48, R6 ;  /* 0x0000000600307202 */ /* 0x000fce0000000f00 */
.L_x_5:
[----:B------:R-:W-:Y:S05]  /*1020*/  BSYNC.RECONVERGENT B1 ;  /* 0x0000000000017941 */ /* 0x000fea0003800200 */
.L_x_3:
[----:B------:R-:W-:Y:S02]  /*1030*/  IMAD.MOV.U32 R66, RZ, RZ, R49 ;  /* 0x000000ffff427224 */ /* 0x000fe400078e0031 */
[----:B------:R-:W-:Y:S01]  /*1040*/  HFMA2 R49, -RZ, RZ, 0, 0 ;  /* 0x00000000ff317431 */ /* 0x000fe200000001ff */
[----:B------:R-:W-:Y:S02]  /*1050*/  MOV R53, R48 ;  /* 0x0000003000357202 */ /* 0x000fe40000000f00 */
[----:B------:R-:W-:-:S04]  /*1060*/  MOV R48, R0 ;  /* 0x0000000000307202 */ /* 0x000fc80000000f00 */
[----:B------:R-:W-:Y:S05]  /*1070*/  RET.REL.NODEC R48 `(_Z19collideStreamKernelPdS_Pi) ;  /* 0xffffffec30e07950 */ /* 0x000fea0003c3ffff */
.L_x_7:
        /* <DEDUP_REMOVED lines=16> */
.L_x_8:


//--------------------- .nv.shared.reserved.0     --------------------------
	.section	.nv.shared.reserved.0,"aw",@nobits
	.weak		__nv_reservedSMEM_offset_0_alias
	.size		__nv_reservedSMEM_offset_0_alias, 0, 64
	.other		__nv_reservedSMEM_offset_0_alias,@"STO_CUDA_RESERVED_SHARED STV_DEFAULT"
__nv_reservedSMEM_offset_0_alias:
	.zero		0
	.zero		64


//--------------------- .nv.constant0._Z13zouHeBCKernelPd --------------------------
	.section	.nv.constant0._Z13zouHeBCKernelPd,"a",@progbits
	.sectionflags	@""
	.align	4
.nv.constant0._Z13zouHeBCKernelPd:
	.zero		904


//--------------------- .nv.constant0._Z19collideStreamKernelPdS_Pi --------------------------
	.section	.nv.constant0._Z19collideStreamKernelPdS_Pi,"a",@progbits
	.sectionflags	@""
	.align	4
.nv.constant0._Z19collideStreamKernelPdS_Pi:
	.zero		920


//--------------------- SYMBOLS --------------------------

	.type		.nv.reservedSmem.offset0,@object
	.size		.nv.reservedSmem.offset0,0x4
